	.headerflags	@"EF_CUDA_TEXMODE_UNIFIED EF_CUDA_64BIT_ADDRESS EF_CUDA_ACCELERATORS EF_CUDA_SM90 EF_CUDA_VIRTUAL_SM(EF_CUDA_SM90)"
	.elftype	@"ET_EXEC"


//--------------------- .nv.info                  --------------------------
	.section	.nv.info,"",@"SHT_CUDA_INFO"
	.align	4


	//----- nvinfo : EIATTR_REGCOUNT
	.align		4
        /*0000*/ 	.byte	0x04, 0x2f
        /*0002*/ 	.short	(.L_1 - .L_0)
	.align		4
.L_0:
        /*0004*/ 	.word	index@(triton_poi_fused_convolution_51)
        /*0008*/ 	.word	0x00000020


	//----- nvinfo : EIATTR_MIN_STACK_SIZE
	.align		4
.L_1:
        /*000c*/ 	.byte	0x04, 0x12
        /*000e*/ 	.short	(.L_3 - .L_2)
	.align		4
.L_2:
        /*0010*/ 	.word	index@(triton_poi_fused_convolution_51)
        /*0014*/ 	.word	0x00000000


	//----- nvinfo : EIATTR_FRAME_SIZE
	.align		4
.L_3:
        /*0018*/ 	.byte	0x04, 0x11
        /*001a*/ 	.short	(.L_5 - .L_4)
	.align		4
.L_4:
        /*001c*/ 	.word	index@(triton_poi_fused_convolution_51)
        /*0020*/ 	.word	0x00000000


	//----- nvinfo : EIATTR_MIN_STACK_SIZE
	.align		4
.L_5:
        /*0024*/ 	.byte	0x04, 0x12
        /*0026*/ 	.short	(.L_7 - .L_6)
	.align		4
.L_6:
        /*0028*/ 	.word	index@(triton_poi_fused_convolution_51)
        /*002c*/ 	.word	0x00000000
.L_7:


//--------------------- .nv.info.triton_poi_fused_convolution_51 --------------------------
	.section	.nv.info.triton_poi_fused_convolution_51,"",@"SHT_CUDA_INFO"
	.sectionflags	@""
	.align	4


	//----- nvinfo : EIATTR_CUDA_API_VERSION
	.align		4
        /*0000*/ 	.byte	0x04, 0x37
        /*0002*/ 	.short	(.L_9 - .L_8)
.L_8:
        /*0004*/ 	.word	0x0000007c


	//----- nvinfo : EIATTR_KPARAM_INFO
	.align		4
.L_9:
        /*0008*/ 	.byte	0x04, 0x17
        /*000a*/ 	.short	(.L_11 - .L_10)
.L_10:
        /*000c*/ 	.word	0x00000000
        /*0010*/ 	.short	0x0004
        /*0012*/ 	.short	0x001c
        /*0014*/ 	.byte	0x00, 0xf0, 0x11, 0x00


	//----- nvinfo : EIATTR_KPARAM_INFO
	.align		4
.L_11:
        /*0018*/ 	.byte	0x04, 0x17
        /*001a*/ 	.short	(.L_13 - .L_12)
.L_12:
        /*001c*/ 	.word	0x00000000
        /*0020*/ 	.short	0x0003
        /*0022*/ 	.short	0x0018
        /*0024*/ 	.byte	0x00, 0xf0, 0x11, 0x00


	//----- nvinfo : EIATTR_KPARAM_INFO
	.align		4
.L_13:
        /*0028*/ 	.byte	0x04, 0x17
        /*002a*/ 	.short	(.L_15 - .L_14)
.L_14:
        /*002c*/ 	.word	0x00000000
        /*0030*/ 	.short	0x0002
        /*0032*/ 	.short	0x0010
        /*0034*/ 	.byte	0x00, 0xf4, 0x21, 0x00


	//----- nvinfo : EIATTR_KPARAM_INFO
	.align		4
.L_15:
        /*0038*/ 	.byte	0x04, 0x17
        /*003a*/ 	.short	(.L_17 - .L_16)
.L_16:
        /*003c*/ 	.word	0x00000000
        /*0040*/ 	.short	0x0001
        /*0042*/ 	.short	0x0008
        /*0044*/ 	.byte	0x00, 0xf4, 0x21, 0x00


	//----- nvinfo : EIATTR_KPARAM_INFO
	.align		4
.L_17:
        /*0048*/ 	.byte	0x04, 0x17
        /*004a*/ 	.short	(.L_19 - .L_18)
.L_18:
        /*004c*/ 	.word	0x00000000
        /*0050*/ 	.short	0x0000
        /*0052*/ 	.short	0x0000
        /*0054*/ 	.byte	0x00, 0xf4, 0x21, 0x00


	//----- nvinfo : EIATTR_SPARSE_MMA_MASK
	.align		4
.L_19:
        /*0058*/ 	.byte	0x03, 0x50
        /*005a*/ 	.short	0x0000


	//----- nvinfo : EIATTR_MAXREG_COUNT
	.align		4
        /*005c*/ 	.byte	0x03, 0x1b
        /*005e*/ 	.short	0x00ff


	//----- nvinfo : EIATTR_EXIT_INSTR_OFFSETS
	.align		4
        /*0060*/ 	.byte	0x04, 0x1c
        /*0062*/ 	.short	(.L_21 - .L_20)


	//   ....[0]....
.L_20:
        /*0064*/ 	.word	0x00000550


	//   ....[1]....
        /*0068*/ 	.word	0x00000570


	//----- nvinfo : EIATTR_REQNTID
	.align		4
.L_21:
        /*006c*/ 	.byte	0x04, 0x10
        /*006e*/ 	.short	(.L_23 - .L_22)
.L_22:
        /*0070*/ 	.word	0x00000080
        /*0074*/ 	.word	0x00000001
        /*0078*/ 	.word	0x00000001


	//----- nvinfo : EIATTR_CBANK_PARAM_SIZE
	.align		4
.L_23:
        /*007c*/ 	.byte	0x03, 0x19
        /*007e*/ 	.short	0x0020


	//----- nvinfo : EIATTR_PARAM_CBANK
	.align		4
        /*0080*/ 	.byte	0x04, 0x0a
        /*0082*/ 	.short	(.L_25 - .L_24)
	.align		4
.L_24:
        /*0084*/ 	.word	index@(.nv.constant0.triton_poi_fused_convolution_51)
        /*0088*/ 	.short	0x0210
        /*008a*/ 	.short	0x0020


	//----- nvinfo : EIATTR_SW_WAR
	.align		4
.L_25:
        /*008c*/ 	.byte	0x04, 0x36
        /*008e*/ 	.short	(.L_27 - .L_26)
.L_26:
        /*0090*/ 	.word	0x00000008
.L_27:


//--------------------- .nv.callgraph             --------------------------
	.section	.nv.callgraph,"",@"SHT_CUDA_CALLGRAPH"
	.align	4
	.sectionentsize	8
	.align		4
        /*0000*/ 	.word	0x00000000
	.align		4
        /*0004*/ 	.word	0xffffffff
	.align		4
        /*0008*/ 	.word	0x00000000
	.align		4
        /*000c*/ 	.word	0xfffffffe
	.align		4
        /*0010*/ 	.word	0x00000000
	.align		4
        /*0014*/ 	.word	0xfffffffd
	.align		4
        /*0018*/ 	.word	0x00000000
	.align		4
        /*001c*/ 	.word	0xfffffffc


//--------------------- .text.triton_poi_fused_convolution_51 --------------------------
	.section	.text.triton_poi_fused_convolution_51,"ax",@progbits
	.align	128
        .global         triton_poi_fused_convolution_51
        .type           triton_poi_fused_convolution_51,@function
        .size           triton_poi_fused_convolution_51,(.L_x_1 - triton_poi_fused_convolution_51)
        .other          triton_poi_fused_convolution_51,@"STO_CUDA_ENTRY STV_DEFAULT"
triton_poi_fused_convolution_51:
.text.triton_poi_fused_convolution_51:
[----:B------:R-:W0:Y:S01]  /*0000*/  LDC R1, c[0x0][0x28] ;  /* 0x00000a00ff017b82 */ /* 0x000e220000000800 */
[----:B------:R-:W1:Y:S07]  /*0010*/  S2R R0, SR_TID.X ;  /* 0x0000000000007919 */ /* 0x000e6e0000002100 */
[----:B------:R-:W2:Y:S01]  /*0020*/  S2UR UR4, SR_CTAID.Y ;  /* 0x00000000000479c3 */ /* 0x000ea20000002600 */
[----:B------:R-:W-:Y:S01]  /*0030*/  MOV R4, RZ ;  /* 0x000000ff00047202 */ /* 0x000fe20000000f00 */
[----:B------:R-:W-:Y:S01]  /*0040*/  HFMA2.MMA R29, -RZ, RZ, 0, 0 ;  /* 0x00000000ff1d7435 */ /* 0x000fe200000001ff */
[----:B------:R-:W3:Y:S05]  /*0050*/  S2R R27, SR_CTAID.X ;  /* 0x00000000001b7919 */ /* 0x000eea0000002500 */
[----:B------:R-:W4:Y:S08]  /*0060*/  LDC.64 R14, c[0x0][0x210] ;  /* 0x00008400ff0e7b82 */ /* 0x000f300000000a00 */
[----:B------:R-:W5:Y:S01]  /*0070*/  LDC.64 R16, c[0x0][0x218] ;  /* 0x00008600ff107b82 */ /* 0x000f620000000a00 */
[----:B--2---:R-:W-:Y:S01]  /*0080*/  USHF.L.U32 UR4, UR4, 0x5, URZ ;  /* 0x0000000504047899 */ /* 0x004fe2000800063f */
[----:B-1----:R-:W-:-:S02]  /*0090*/  SHF.R.U32.HI R2, RZ, 0x3, R0 ;  /* 0x00000003ff027819 */ /* 0x002fc40000011600 */
[----:B------:R-:W-:Y:S02]  /*00a0*/  SHF.L.U32 R0, R0, 0x2, RZ ;  /* 0x0000000200007819 */ /* 0x000fe400000006ff */
[----:B------:R-:W-:Y:S02]  /*00b0*/  SGXT.U32 R2, R2, 0x4 ;  /* 0x000000040202781a */ /* 0x000fe40000000000 */
[----:B------:R-:W-:Y:S02]  /*00c0*/  LOP3.LUT R0, R0, 0x1c, RZ, 0xc0, !PT ;  /* 0x0000001c00007812 */ /* 0x000fe400078ec0ff */
[----:B------:R-:W-:Y:S01]  /*00d0*/  LOP3.LUT R3, R2, UR4, RZ, 0xfc, !PT ;  /* 0x0000000402037c12 */ /* 0x000fe2000f8efcff */
[----:B------:R-:W-:Y:S01]  /*00e0*/  HFMA2.MMA R2, -RZ, RZ, 0, 0 ;  /* 0x00000000ff027435 */ /* 0x000fe200000001ff */
[----:B---3--:R-:W-:Y:S01]  /*00f0*/  LEA R27, R27, R0, 0x5 ;  /* 0x000000001b1b7211 */ /* 0x008fe200078e28ff */
[----:B------:R-:W-:-:S03]  /*0100*/  ULDC.64 UR4, c[0x0][0x208] ;  /* 0x0000820000047ab9 */ /* 0x000fc60000000a00 */
[----:B------:R-:W-:-:S04]  /*0110*/  ISETP.GE.AND P0, PT, R27, 0x40, PT ;  /* 0x000000401b00780c */ /* 0x000fc80003f06270 */
[C---:B------:R-:W-:Y:S01]  /*0120*/  ISETP.LT.AND P1, PT, R3.reuse, 0x3fc, !P0 ;  /* 0x000003fc0300780c */ /* 0x040fe20004721270 */
[----:B------:R-:W-:-:S05]  /*0130*/  IMAD.HI R2, R3, -0x7f7f7f7f, R2 ;  /* 0x8080808103027827 */ /* 0x000fca00078e0202 */
[----:B------:R-:W-:-:S04]  /*0140*/  SHF.R.U32.HI R5, RZ, 0x1f, R2 ;  /* 0x0000001fff057819 */ /* 0x000fc80000011602 */
[----:B------:R-:W-:Y:S02]  /*0150*/  LEA.HI.SX32 R2, R2, R5, 0x19 ;  /* 0x0000000502027211 */ /* 0x000fe400078fcaff */
[----:B------:R-:W-:-:S03]  /*0160*/  LOP3.LUT R5, R3, 0x10, RZ, 0xfc, !PT ;  /* 0x0000001003057812 */ /* 0x000fc600078efcff */
[----:B------:R-:W-:Y:S02]  /*0170*/  IMAD R23, R2, -0xff, R3 ;  /* 0xffffff0102177824 */ /* 0x000fe400078e0203 */
[----:B------:R-:W-:-:S04]  /*0180*/  IMAD.HI R6, R5, -0x7f7f7f7f, R4 ;  /* 0x8080808105067827 */ /* 0x000fc800078e0204 */
[----:B------:R-:W-:Y:S01]  /*0190*/  IMAD R9, R2, 0x3fc0, R23 ;  /* 0x00003fc002097824 */ /* 0x000fe200078e0217 */
[----:B------:R-:W-:Y:S01]  /*01a0*/  SHF.R.U32.HI R7, RZ, 0x1f, R6 ;  /* 0x0000001fff077819 */ /* 0x000fe20000011606 */
[C---:B------:R-:W-:Y:S02]  /*01b0*/  IMAD R4, R27.reuse, 0xff, RZ ;  /* 0x000000ff1b047824 */ /* 0x040fe400078e02ff */
[----:B------:R-:W-:Y:S01]  /*01c0*/  IMAD R11, R27, 0xff, R9 ;  /* 0x000000ff1b0b7824 */ /* 0x000fe200078e0209 */
[----:B------:R-:W-:Y:S02]  /*01d0*/  LEA.HI.SX32 R6, R6, R7, 0x19 ;  /* 0x0000000706067211 */ /* 0x000fe400078fcaff */
[----:B------:R-:W-:Y:S01]  /*01e0*/  IADD3 R2, R4, 0x1fe, RZ ;  /* 0x000001fe04027810 */ /* 0x000fe20007ffe0ff */
[----:B------:R-:W-:Y:S02]  /*01f0*/  VIADD R0, R4, 0xff ;  /* 0x000000ff04007836 */ /* 0x000fe40000000000 */
[----:B------:R-:W-:Y:S01]  /*0200*/  IMAD R19, R6, -0xff, R5 ;  /* 0xffffff0106137824 */ /* 0x000fe200078e0205 */
[----:B------:R-:W-:Y:S01]  /*0210*/  IADD3 R4, R4, 0x2fd, RZ ;  /* 0x000002fd04047810 */ /* 0x000fe20007ffe0ff */
[----:B----4-:R-:W-:Y:S01]  /*0220*/  IMAD.WIDE R10, R11, 0x4, R14 ;  /* 0x000000040b0a7825 */ /* 0x010fe200078e020e */
[----:B------:R-:W-:-:S03]  /*0230*/  ISETP.GE.AND P2, PT, R3, 0x3fc, PT ;  /* 0x000003fc0300780c */ /* 0x000fc60003f46270 */
[----:B------:R-:W-:Y:S01]  /*0240*/  IMAD.IADD R12, R2, 0x1, R9 ;  /* 0x00000001020c7824 */ /* 0x000fe200078e0209 */
[----:B------:R-:W-:Y:S01]  /*0250*/  IADD3 R13, R0, R9, RZ ;  /* 0x00000009000d7210 */ /* 0x000fe20007ffe0ff */
[----:B------:R-:W-:Y:S01]  /*0260*/  IMAD R6, R6, 0x3fc0, R19 ;  /* 0x00003fc006067824 */ /* 0x000fe200078e0213 */
[----:B------:R1:W2:Y:S01]  /*0270*/  @P1 LDG.E.EL R29, desc[UR4][R10.64] ;  /* 0x000000040a1d1981 */ /* 0x0002a2000c2e1900 */
[----:B------:R-:W-:Y:S02]  /*0280*/  CS2R R24, SRZ ;  /* 0x0000000000187805 */ /* 0x000fe4000001ff00 */
[----:B------:R-:W-:Y:S01]  /*0290*/  IADD3 R18, R4, R9, RZ ;  /* 0x0000000904127210 */ /* 0x000fe20007ffe0ff */
[----:B------:R-:W-:Y:S01]  /*02a0*/  IMAD.WIDE R8, R13, 0x4, R14 ;  /* 0x000000040d087825 */ /* 0x000fe200078e020e */
[----:B------:R-:W-:Y:S02]  /*02b0*/  IADD3 R0, R0, R6, RZ ;  /* 0x0000000600007210 */ /* 0x000fe40007ffe0ff */
[----:B------:R-:W-:-:S02]  /*02c0*/  CS2R R20, SRZ ;  /* 0x0000000000147805 */ /* 0x000fc4000001ff00 */
[----:B------:R-:W-:Y:S01]  /*02d0*/  MOV R7, RZ ;  /* 0x000000ff00077202 */ /* 0x000fe20000000f00 */
[--C-:B-1----:R-:W-:Y:S01]  /*02e0*/  IMAD.WIDE R10, R12, 0x4, R14.reuse ;  /* 0x000000040c0a7825 */ /* 0x102fe200078e020e */
[C---:B------:R-:W-:Y:S02]  /*02f0*/  ISETP.LT.AND P0, PT, R5.reuse, 0x3fc, !P0 ;  /* 0x000003fc0500780c */ /* 0x040fe40004701270 */
[----:B------:R-:W3:Y:S01]  /*0300*/  @P1 LDG.E.EL R21, desc[UR4][R8.64] ;  /* 0x0000000408151981 */ /* 0x000ee2000c2e1900 */
[----:B------:R-:W-:Y:S01]  /*0310*/  ISETP.GE.AND P3, PT, R5, 0x3fc, PT ;  /* 0x000003fc0500780c */ /* 0x000fe20003f66270 */
[----:B------:R-:W-:Y:S01]  /*0320*/  IMAD.WIDE R12, R18, 0x4, R14 ;  /* 0x00000004120c7825 */ /* 0x000fe200078e020e */
[----:B------:R-:W-:Y:S01]  /*0330*/  IADD3 R2, R2, R6, RZ ;  /* 0x0000000602027210 */ /* 0x000fe20007ffe0ff */
[----:B------:R1:W4:Y:S02]  /*0340*/  @P1 LDG.E.EL R25, desc[UR4][R10.64] ;  /* 0x000000040a191981 */ /* 0x000324000c2e1900 */
[----:B-----5:R-:W-:-:S02]  /*0350*/  IMAD.WIDE R22, R23, 0x4, R16 ;  /* 0x0000000417167825 */ /* 0x020fc400078e0210 */
[----:B------:R5:W2:Y:S02]  /*0360*/  @P1 LDG.E.EL R7, desc[UR4][R12.64] ;  /* 0x000000040c071981 */ /* 0x000aa4000c2e1900 */
[--C-:B------:R-:W-:Y:S02]  /*0370*/  IMAD.IADD R4, R4, 0x1, R6.reuse ;  /* 0x0000000104047824 */ /* 0x100fe400078e0206 */
[----:B------:R-:W-:Y:S01]  /*0380*/  IMAD R6, R27, 0xff, R6 ;  /* 0x000000ff1b067824 */ /* 0x000fe200078e0206 */
[----:B------:R5:W2:Y:S01]  /*0390*/  @!P2 LDG.E.EL R24, desc[UR4][R22.64] ;  /* 0x000000041618a981 */ /* 0x000aa2000c2e1900 */
[----:B-1----:R-:W-:Y:S01]  /*03a0*/  IMAD.WIDE R10, R0, 0x4, R14 ;  /* 0x00000004000a7825 */ /* 0x002fe200078e020e */
[----:B------:R-:W-:-:S03]  /*03b0*/  HFMA2.MMA R0, -RZ, RZ, 0, 0 ;  /* 0x00000000ff007435 */ /* 0x000fc600000001ff */
[----:B-----5:R-:W-:Y:S01]  /*03c0*/  IMAD.WIDE R12, R2, 0x4, R14 ;  /* 0x00000004020c7825 */ /* 0x020fe200078e020e */
[----:B------:R-:W-:-:S03]  /*03d0*/  MOV R2, RZ ;  /* 0x000000ff00027202 */ /* 0x000fc60000000f00 */
[----:B------:R-:W-:Y:S01]  /*03e0*/  IMAD.WIDE R16, R19, 0x4, R16 ;  /* 0x0000000413107825 */ /* 0x000fe200078e0210 */
[----:B------:R-:W-:Y:S01]  /*03f0*/  CS2R R18, SRZ ;  /* 0x0000000000127805 */ /* 0x000fe2000001ff00 */
[----:B0-----:R-:W0:Y:S01]  /*0400*/  LDC.64 R22, c[0x0][0x220] ;  /* 0x00008800ff167b82 */ /* 0x001e220000000a00 */
[----:B------:R-:W5:Y:S01]  /*0410*/  @P0 LDG.E.EL R2, desc[UR4][R10.64] ;  /* 0x000000040a020981 */ /* 0x000f62000c2e1900 */
[----:B------:R-:W-:-:S03]  /*0420*/  IMAD.WIDE R8, R6, 0x4, R14 ;  /* 0x0000000406087825 */ /* 0x000fc600078e020e */
[----:B------:R-:W5:Y:S01]  /*0430*/  @!P3 LDG.E.EL R19, desc[UR4][R16.64] ;  /* 0x000000041013b981 */ /* 0x000f62000c2e1900 */
[----:B------:R-:W-:-:S03]  /*0440*/  IMAD.WIDE R14, R4, 0x4, R14 ;  /* 0x00000004040e7825 */ /* 0x000fc600078e020e */
[----:B------:R0:W5:Y:S04]  /*0450*/  @P0 LDG.E.EL R0, desc[UR4][R8.64] ;  /* 0x0000000408000981 */ /* 0x000168000c2e1900 */
[----:B------:R-:W5:Y:S04]  /*0460*/  @P0 LDG.E.EL R18, desc[UR4][R12.64] ;  /* 0x000000040c120981 */ /* 0x000f68000c2e1900 */
[----:B------:R-:W5:Y:S01]  /*0470*/  @P0 LDG.E.EL R20, desc[UR4][R14.64] ;  /* 0x000000040e140981 */ /* 0x000f62000c2e1900 */
[-C--:B------:R-:W-:Y:S02]  /*0480*/  LEA R3, R3, R27.reuse, 0x6 ;  /* 0x0000001b03037211 */ /* 0x080fe400078e30ff */
[----:B------:R-:W-:-:S03]  /*0490*/  LEA R27, R5, R27, 0x6 ;  /* 0x0000001b051b7211 */ /* 0x000fc600078e30ff */
[----:B0-----:R-:W-:-:S04]  /*04a0*/  IMAD.WIDE R8, R3, 0x4, R22 ;  /* 0x0000000403087825 */ /* 0x001fc800078e0216 */
[----:B------:R-:W-:-:S04]  /*04b0*/  IMAD.WIDE R22, R27, 0x4, R22 ;  /* 0x000000041b167825 */ /* 0x000fc800078e0216 */
[C---:B--2---:R-:W-:Y:S01]  /*04c0*/  FADD R4, R24.reuse, R29 ;  /* 0x0000001d18047221 */ /* 0x044fe20000000000 */
[C---:B---3--:R-:W-:Y:S01]  /*04d0*/  FADD R5, R24.reuse, R21 ;  /* 0x0000001518057221 */ /* 0x048fe20000000000 */
[C---:B----4-:R-:W-:Y:S01]  /*04e0*/  FADD R6, R24.reuse, R25 ;  /* 0x0000001918067221 */ /* 0x050fe20000000000 */
[----:B------:R-:W-:-:S05]  /*04f0*/  FADD R7, R24, R7 ;  /* 0x0000000718077221 */ /* 0x000fca0000000000 */
[----:B------:R0:W-:Y:S01]  /*0500*/  @P1 STG.E.128 desc[UR4][R8.64], R4 ;  /* 0x0000000408001986 */ /* 0x0001e2000c101d04 */
[C---:B-----5:R-:W-:Y:S01]  /*0510*/  FADD R17, R19.reuse, R2 ;  /* 0x0000000213117221 */ /* 0x060fe20000000000 */
[C---:B------:R-:W-:Y:S01]  /*0520*/  FADD R16, R19.reuse, R0 ;  /* 0x0000000013107221 */ /* 0x040fe20000000000 */
[C---:B------:R-:W-:Y:S01]  /*0530*/  FADD R18, R19.reuse, R18 ;  /* 0x0000001213127221 */ /* 0x040fe20000000000 */
[----:B------:R-:W-:Y:S01]  /*0540*/  FADD R19, R19, R20 ;  /* 0x0000001413137221 */ /* 0x000fe20000000000 */
[----:B0-----:R-:W-:Y:S06]  /*0550*/  @!P0 EXIT ;  /* 0x000000000000894d */ /* 0x001fec0003800000 */
[----:B------:R-:W-:Y:S01]  /*0560*/  STG.E.128 desc[UR4][R22.64], R16 ;  /* 0x0000001016007986 */ /* 0x000fe2000c101d04 */
[----:B------:R-:W-:Y:S05]  /*0570*/  EXIT ;  /* 0x000000000000794d */ /* 0x000fea0003800000 */
.L_x_0:
[----:B------:R-:W-:-:S00]  /*0580*/  BRA `(.L_x_0) ;  /* 0xfffffffc00fc7947 */ /* 0x000fc0000383ffff */
[----:B------:R-:W-:-:S00]  /*0590*/  NOP ;  /* 0x0000000000007918 */ /* 0x000fc00000000000 */
        /* <DEDUP_REMOVED lines=14> */
.L_x_1:


//--------------------- .nv.constant0.triton_poi_fused_convolution_51 --------------------------
	.section	.nv.constant0.triton_poi_fused_convolution_51,"a",@progbits
	.sectionflags	@""
	.align	4
.nv.constant0.triton_poi_fused_convolution_51:
	.zero		560
